//
// Generated by NVIDIA NVVM Compiler
//
// Compiler Build ID: CL-36424714
// Cuda compilation tools, release 13.0, V13.0.88
// Based on NVVM 20.0.0
//

.version 9.0
.target sm_100
.address_size 64

	// .globl	_Z16add_val_in_placePiij

.visible .entry _Z16add_val_in_placePiij(
	.param .u64 .ptr .align 1 _Z16add_val_in_placePiij_param_0,
	.param .u32 _Z16add_val_in_placePiij_param_1,
	.param .u32 _Z16add_val_in_placePiij_param_2
)
{
	.reg .pred 	%p<3>;
	.reg .b32 	%r<14>;
	.reg .b64 	%rd<5>;

	ld.param.u64 	%rd2, [_Z16add_val_in_placePiij_param_0];
	ld.param.u32 	%r6, [_Z16add_val_in_placePiij_param_1];
	ld.param.u32 	%r7, [_Z16add_val_in_placePiij_param_2];
	mov.u32 	%r1, %ntid.x;
	mov.u32 	%r8, %ctaid.x;
	mov.u32 	%r9, %tid.x;
	mad.lo.s32 	%r13, %r1, %r8, %r9;
	setp.ge.u32 	%p1, %r13, %r7;
	@%p1 bra 	$L__BB0_3;
	mov.u32 	%r10, %nctaid.x;
	mul.lo.s32 	%r3, %r1, %r10;
	cvta.to.global.u64 	%rd1, %rd2;
$L__BB0_2:
	mul.wide.u32 	%rd3, %r13, 4;
	add.s64 	%rd4, %rd1, %rd3;
	ld.global.u32 	%r11, [%rd4];
	add.s32 	%r12, %r11, %r6;
	st.global.u32 	[%rd4], %r12;
	add.s32 	%r13, %r13, %r3;
	setp.lt.u32 	%p2, %r13, %r7;
	@%p2 bra 	$L__BB0_2;
$L__BB0_3:
	ret;

}


// ===== COMPILED SASS (sm_100) =====

	.target	sm_100

	.elftype	@"ET_EXEC"


//--------------------- .note.nv.tkinfo           --------------------------
	.section	.note.nv.tkinfo,"",@"SHT_NOTE"
	.sectionflags	@"SHF_NOTE_NV_TKINFO"
	.tkinfo
        /*0018*/ 	.word	0x00000002
        /*0030*/ 	.string	""
        /*0030*/ 	.string	"ptxas"
        /*0030*/ 	.string	"Cuda compilation tools, release 13.0, V13.0.88"
        /*0030*/ 	.string	"Build cuda_13.0.r13.0/compiler.36424714_0"
        /*0030*/ 	.string	"-arch sm_100 -m 64 "



//--------------------- .note.nv.cuinfo           --------------------------
	.section	.note.nv.cuinfo,"",@"SHT_NOTE"
	.sectionflags	@"SHF_NOTE_NV_CUINFO"
        /*0018*/ 	.short	0x0002
        /*001a*/ 	.short	0x0064
        /*001c*/ 	.short	0x0082
	.zero		2


//--------------------- .nv.info                  --------------------------
	.section	.nv.info,"",@"SHT_CUDA_INFO"
	.align	4


	//----- nvinfo : EIATTR_REGCOUNT
	.align		4
        /*0000*/ 	.byte	0x04, 0x2f
        /*0002*/ 	.short	(.L_1 - .L_0)
	.align		4
.L_0:
        /*0004*/ 	.word	index@(_Z16add_val_in_placePiij)
        /*0008*/ 	.word	0x0000000a


	//----- nvinfo : EIATTR_FRAME_SIZE
	.align		4
.L_1:
        /*000c*/ 	.byte	0x04, 0x11
        /*000e*/ 	.short	(.L_3 - .L_2)
	.align		4
.L_2:
        /*0010*/ 	.word	index@(_Z16add_val_in_placePiij)
        /*0014*/ 	.word	0x00000000


	//----- nvinfo : EIATTR_MIN_STACK_SIZE
	.align		4
.L_3:
        /*0018*/ 	.byte	0x04, 0x12
        /*001a*/ 	.short	(.L_5 - .L_4)
	.align		4
.L_4:
        /*001c*/ 	.word	index@(_Z16add_val_in_placePiij)
        /*0020*/ 	.word	0x00000000
.L_5:


//--------------------- .nv.compat                --------------------------
	.section	.nv.compat,"",@"SHT_CUDA_COMPAT_INFO"
	.align	4
        /*0000*/ 	.byte	0x02, 0x09, 0x00, 0x00, 0x02, 0x02, 0x01, 0x00, 0x02, 0x05, 0x05, 0x00, 0x03, 0x07, 0x01, 0x01
        /*0010*/ 	.byte	0x02, 0x03, 0x00, 0x00, 0x02, 0x06, 0x01, 0x00, 0x04, 0x0b, 0x08, 0x00, 0x09, 0x00, 0x00, 0x00
        /*0020*/ 	.byte	0x00, 0x00, 0x00, 0x00


//--------------------- .nv.info._Z16add_val_in_placePiij --------------------------
	.section	.nv.info._Z16add_val_in_placePiij,"",@"SHT_CUDA_INFO"
	.sectionflags	@""
	.align	4


	//----- nvinfo : EIATTR_CUDA_API_VERSION
	.align		4
        /*0000*/ 	.byte	0x04, 0x37
        /*0002*/ 	.short	(.L_7 - .L_6)
.L_6:
        /*0004*/ 	.word	0x00000082


	//----- nvinfo : EIATTR_KPARAM_INFO
	.align		4
.L_7:
        /*0008*/ 	.byte	0x04, 0x17
        /*000a*/ 	.short	(.L_9 - .L_8)
.L_8:
        /*000c*/ 	.word	0x00000000
        /*0010*/ 	.short	0x0002
        /*0012*/ 	.short	0x000c
        /*0014*/ 	.byte	0x00, 0xf0, 0x11, 0x00


	//----- nvinfo : EIATTR_KPARAM_INFO
	.align		4
.L_9:
        /*0018*/ 	.byte	0x04, 0x17
        /*001a*/ 	.short	(.L_11 - .L_10)
.L_10:
        /*001c*/ 	.word	0x00000000
        /*0020*/ 	.short	0x0001
        /*0022*/ 	.short	0x0008
        /*0024*/ 	.byte	0x00, 0xf0, 0x11, 0x00


	//----- nvinfo : EIATTR_KPARAM_INFO
	.align		4
.L_11:
        /*0028*/ 	.byte	0x04, 0x17
        /*002a*/ 	.short	(.L_13 - .L_12)
.L_12:
        /*002c*/ 	.word	0x00000000
        /*0030*/ 	.short	0x0000
        /*0032*/ 	.short	0x0000
        /*0034*/ 	.byte	0x00, 0xf5, 0x21, 0x00


	//----- nvinfo : EIATTR_SPARSE_MMA_MASK
	.align		4
.L_13:
        /*0038*/ 	.byte	0x03, 0x50
        /*003a*/ 	.short	0x0000


	//----- nvinfo : EIATTR_MAXREG_COUNT
	.align		4
        /*003c*/ 	.byte	0x03, 0x1b
        /*003e*/ 	.short	0x00ff


	//----- nvinfo : EIATTR_MERCURY_ISA_VERSION
	.align		4
        /*0040*/ 	.byte	0x03, 0x5f
        /*0042*/ 	.short	0x0101


	//----- nvinfo : EIATTR_VRC_CTA_INIT_COUNT
	.align		4
        /*0044*/ 	.byte	0x02, 0x4a
	.zero		1
	.zero		1


	//----- nvinfo : EIATTR_EXIT_INSTR_OFFSETS
	.align		4
        /*0048*/ 	.byte	0x04, 0x1c
        /*004a*/ 	.short	(.L_15 - .L_14)


	//   ....[0]....
.L_14:
        /*004c*/ 	.word	0x00000070


	//   ....[1]....
        /*0050*/ 	.word	0x00000140


	//----- nvinfo : EIATTR_CRS_STACK_SIZE
	.align		4
.L_15:
        /*0054*/ 	.byte	0x04, 0x1e
        /*0056*/ 	.short	(.L_17 - .L_16)
.L_16:
        /*0058*/ 	.word	0x00000000


	//----- nvinfo : EIATTR_CBANK_PARAM_SIZE
	.align		4
.L_17:
        /*005c*/ 	.byte	0x03, 0x19
        /*005e*/ 	.short	0x0010


	//----- nvinfo : EIATTR_PARAM_CBANK
	.align		4
        /*0060*/ 	.byte	0x04, 0x0a
        /*0062*/ 	.short	(.L_19 - .L_18)
	.align		4
.L_18:
        /*0064*/ 	.word	index@(.nv.constant0._Z16add_val_in_placePiij)
        /*0068*/ 	.short	0x0380
        /*006a*/ 	.short	0x0010


	//----- nvinfo : EIATTR_SW_WAR
	.align		4
.L_19:
        /*006c*/ 	.byte	0x04, 0x36
        /*006e*/ 	.short	(.L_21 - .L_20)
.L_20:
        /*0070*/ 	.word	0x00000008
.L_21:


//--------------------- .nv.callgraph             --------------------------
	.section	.nv.callgraph,"",@"SHT_CUDA_CALLGRAPH"
	.align	4
	.sectionentsize	8
	.align		4
        /*0000*/ 	.word	0x00000000
	.align		4
        /*0004*/ 	.word	0xffffffff
	.align		4
        /*0008*/ 	.word	0x00000000
	.align		4
        /*000c*/ 	.word	0xfffffffe
	.align		4
        /*0010*/ 	.word	0x00000000
	.align		4
        /*0014*/ 	.word	0xfffffffd
	.align		4
        /*0018*/ 	.word	0x00000000
	.align		4
        /*001c*/ 	.word	0xfffffffc


//--------------------- .text._Z16add_val_in_placePiij --------------------------
	.section	.text._Z16add_val_in_placePiij,"ax",@progbits
	.align	128
        .global         _Z16add_val_in_placePiij
        .type           _Z16add_val_in_placePiij,@function
        .size           _Z16add_val_in_placePiij,(.L_x_2 - _Z16add_val_in_placePiij)
        .other          _Z16add_val_in_placePiij,@"STO_CUDA_ENTRY STV_DEFAULT"
_Z16add_val_in_placePiij:
.text._Z16add_val_in_placePiij:
[----:B------:R-:W-:Y:S01]  /*0000*/  LDC R1, c[0x0][0x37c] ;  /* 0x0000df00ff017b82 */ /* 0x000fe20000000800 */
[----:B------:R-:W0:Y:S01]  /*0010*/  S2R R0, SR_CTAID.X ;  /* 0x0000000000007919 */ /* 0x000e220000002500 */
[----:B------:R-:W0:Y:S01]  /*0020*/  LDCU UR4, c[0x0][0x360] ;  /* 0x00006c00ff0477ac */ /* 0x000e220008000800 */
[----:B------:R-:W0:Y:S01]  /*0030*/  S2R R3, SR_TID.X ;  /* 0x0000000000037919 */ /* 0x000e220000002100 */
[----:B------:R-:W1:Y:S01]  /*0040*/  LDCU UR8, c[0x0][0x38c] ;  /* 0x00007180ff0877ac */ /* 0x000e620008000800 */
[----:B0-----:R-:W-:-:S05]  /*0050*/  IMAD R0, R0, UR4, R3 ;  /* 0x0000000400007c24 */ /* 0x001fca000f8e0203 */
[----:B-1----:R-:W-:-:S13]  /*0060*/  ISETP.GE.U32.AND P0, PT, R0, UR8, PT ;  /* 0x0000000800007c0c */ /* 0x002fda000bf06070 */
[----:B------:R-:W-:Y:S05]  /*0070*/  @P0 EXIT ;  /* 0x000000000000094d */ /* 0x000fea0003800000 */
[----:B------:R-:W0:Y:S01]  /*0080*/  LDC.64 R4, c[0x0][0x380] ;  /* 0x0000e000ff047b82 */ /* 0x000e220000000a00 */
[----:B------:R-:W1:Y:S01]  /*0090*/  LDCU UR5, c[0x0][0x370] ;  /* 0x00006e00ff0577ac */ /* 0x000e620008000800 */
[----:B------:R-:W2:Y:S01]  /*00a0*/  LDCU.64 UR6, c[0x0][0x358] ;  /* 0x00006b00ff0677ac */ /* 0x000ea20008000a00 */
[----:B------:R-:W3:Y:S01]  /*00b0*/  LDCU UR9, c[0x0][0x388] ;  /* 0x00007100ff0977ac */ /* 0x000ee20008000800 */
[----:B-1----:R-:W-:-:S12]  /*00c0*/  UIMAD UR4, UR4, UR5, URZ ;  /* 0x00000005040472a4 */ /* 0x002fd8000f8e02ff */
.L_x_0:
[----:B01----:R-:W-:-:S05]  /*00d0*/  IMAD.WIDE.U32 R2, R0, 0x4, R4 ;  /* 0x0000000400027825 */ /* 0x003fca00078e0004 */
[----:B--2---:R-:W3:Y:S01]  /*00e0*/  LDG.E R6, desc[UR6][R2.64] ;  /* 0x0000000602067981 */ /* 0x004ee2000c1e1900 */
[----:B------:R-:W-:-:S04]  /*00f0*/  IADD3 R0, PT, PT, R0, UR4, RZ ;  /* 0x0000000400007c10 */ /* 0x000fc8000fffe0ff */
[----:B------:R-:W-:Y:S02]  /*0100*/  ISETP.GE.U32.AND P0, PT, R0, UR8, PT ;  /* 0x0000000800007c0c */ /* 0x000fe4000bf06070 */
[----:B---3--:R-:W-:-:S05]  /*0110*/  IADD3 R7, PT, PT, R6, UR9, RZ ;  /* 0x0000000906077c10 */ /* 0x008fca000fffe0ff */
[----:B------:R1:W-:Y:S06]  /*0120*/  STG.E desc[UR6][R2.64], R7 ;  /* 0x0000000702007986 */ /* 0x0003ec000c101906 */
[----:B------:R-:W-:Y:S05]  /*0130*/  @!P0 BRA `(.L_x_0) ;  /* 0xfffffffc00e48947 */ /* 0x000fea000383ffff */
[----:B------:R-:W-:Y:S05]  /*0140*/  EXIT ;  /* 0x000000000000794d */ /* 0x000fea0003800000 */
.L_x_1:
[----:B------:R-:W-:-:S00]  /*0150*/  BRA `(.L_x_1) ;  /* 0xfffffffc00fc7947 */ /* 0x000fc0000383ffff */
[----:B------:R-:W-:-:S00]  /*0160*/  NOP ;  /* 0x0000000000007918 */ /* 0x000fc00000000000 */
        /* <DEDUP_REMOVED lines=9> */
.L_x_2:


//--------------------- .nv.shared.reserved.0     --------------------------
	.section	.nv.shared.reserved.0,"aw",@nobits
	.weak		__nv_reservedSMEM_offset_0_alias
	.size		__nv_reservedSMEM_offset_0_alias, 0, 64
	.other		__nv_reservedSMEM_offset_0_alias,@"STO_CUDA_RESERVED_SHARED STV_DEFAULT"
__nv_reservedSMEM_offset_0_alias:
	.zero		0
	.zero		64


//--------------------- .nv.constant0._Z16add_val_in_placePiij --------------------------
	.section	.nv.constant0._Z16add_val_in_placePiij,"a",@progbits
	.sectionflags	@""
	.align	4
.nv.constant0._Z16add_val_in_placePiij:
	.zero		912


//--------------------- SYMBOLS --------------------------

	.type		.nv.reservedSmem.offset0,@object
	.size		.nv.reservedSmem.offset0,0x4
